//
// Generated by NVIDIA NVVM Compiler
//
// Compiler Build ID: CL-36424714
// Cuda compilation tools, release 13.0, V13.0.88
// Based on NVVM 20.0.0
//

.version 9.0
.target sm_100
.address_size 64

	// .globl	default_function_kernel

.visible .entry default_function_kernel(
	.param .u64 .ptr .align 1 default_function_kernel_param_0,
	.param .u64 .ptr .align 1 default_function_kernel_param_1
)
.maxntid 64
{
	.reg .pred 	%p<5>;
	.reg .b32 	%r<40>;
	.reg .b32 	%f<8>;
	.reg .b64 	%rd<9>;

	ld.param.u64 	%rd3, [default_function_kernel_param_0];
	ld.param.u64 	%rd4, [default_function_kernel_param_1];
	cvta.to.global.u64 	%rd1, %rd4;
	cvta.to.global.u64 	%rd5, %rd3;
	mov.u32 	%r13, %ctaid.x;
	shl.b32 	%r14, %r13, 6;
	mov.u32 	%r15, %tid.x;
	or.b32  	%r16, %r14, %r15;
	mul.wide.u32 	%rd6, %r16, 4;
	add.s64 	%rd2, %rd5, %rd6;
	mov.b32 	%r17, -8388611;
	st.global.u32 	[%rd2], %r17;
	shr.u32 	%r18, %r15, 3;
	mul.lo.s32 	%r19, %r18, 3;
	and.b32  	%r20, %r19, 7;
	setp.ne.s32 	%p1, %r20, 5;
	add.s32 	%r21, %r19, 3;
	shr.u32 	%r22, %r21, 3;
	shr.u32 	%r1, %r19, 3;
	shl.b32 	%r23, %r15, 1;
	add.s32 	%r24, %r23, 2;
	and.b32  	%r25, %r24, 6;
	setp.ne.s32 	%p2, %r25, 0;
	and.b32  	%r26, %r15, 7;
	mad.lo.s32 	%r27, %r26, 9, 9;
	shr.u32 	%r28, %r27, 2;
	mul.lo.s32 	%r29, %r26, 18;
	shr.u32 	%r30, %r29, 3;
	mad.lo.s32 	%r2, %r13, 54, %r30;
	selp.u32 	%r31, 1, 0, %p1;
	add.s32 	%r32, %r22, %r31;
	sub.s32 	%r3, %r32, %r1;
	selp.u32 	%r33, 1, 0, %p2;
	add.s32 	%r34, %r28, %r33;
	sub.s32 	%r4, %r34, %r30;
	mov.b32 	%r37, 0;
	mov.f32 	%f7, 0fFF7FFFFD;
$L__BB0_1:
	setp.ge.s32 	%p3, %r37, %r3;
	@%p3 bra 	$L__BB0_6;
	add.s32 	%r36, %r37, %r1;
	mad.lo.s32 	%r38, %r36, 18, %r2;
	mov.b32 	%r39, 0;
$L__BB0_3:
	setp.ge.s32 	%p4, %r39, %r4;
	@%p4 bra 	$L__BB0_5;
	mul.wide.u32 	%rd7, %r38, 4;
	add.s64 	%rd8, %rd1, %rd7;
	ld.global.nc.f32 	%f5, [%rd8];
	max.f32 	%f7, %f7, %f5;
	st.global.f32 	[%rd2], %f7;
	add.s32 	%r39, %r39, 1;
	add.s32 	%r38, %r38, 1;
	bra.uni 	$L__BB0_3;
$L__BB0_5:
	add.s32 	%r37, %r37, 1;
	bra.uni 	$L__BB0_1;
$L__BB0_6:
	ret;

}


// ===== COMPILED SASS (sm_100) =====

	.target	sm_100

	.elftype	@"ET_EXEC"


//--------------------- .note.nv.tkinfo           --------------------------
	.section	.note.nv.tkinfo,"",@"SHT_NOTE"
	.sectionflags	@"SHF_NOTE_NV_TKINFO"
	.tkinfo
        /*0018*/ 	.word	0x00000002
        /*0030*/ 	.string	""
        /*0030*/ 	.string	"ptxas"
        /*0030*/ 	.string	"Cuda compilation tools, release 13.0, V13.0.88"
        /*0030*/ 	.string	"Build cuda_13.0.r13.0/compiler.36424714_0"
        /*0030*/ 	.string	"-arch sm_100 -m 64 "



//--------------------- .note.nv.cuinfo           --------------------------
	.section	.note.nv.cuinfo,"",@"SHT_NOTE"
	.sectionflags	@"SHF_NOTE_NV_CUINFO"
        /*0018*/ 	.short	0x0002
        /*001a*/ 	.short	0x0064
        /*001c*/ 	.short	0x0082
	.zero		2


//--------------------- .nv.info                  --------------------------
	.section	.nv.info,"",@"SHT_CUDA_INFO"
	.align	4


	//----- nvinfo : EIATTR_REGCOUNT
	.align		4
        /*0000*/ 	.byte	0x04, 0x2f
        /*0002*/ 	.short	(.L_1 - .L_0)
	.align		4
.L_0:
        /*0004*/ 	.word	index@(default_function_kernel)
        /*0008*/ 	.word	0x00000012


	//----- nvinfo : EIATTR_FRAME_SIZE
	.align		4
.L_1:
        /*000c*/ 	.byte	0x04, 0x11
        /*000e*/ 	.short	(.L_3 - .L_2)
	.align		4
.L_2:
        /*0010*/ 	.word	index@(default_function_kernel)
        /*0014*/ 	.word	0x00000000


	//----- nvinfo : EIATTR_MIN_STACK_SIZE
	.align		4
.L_3:
        /*0018*/ 	.byte	0x04, 0x12
        /*001a*/ 	.short	(.L_5 - .L_4)
	.align		4
.L_4:
        /*001c*/ 	.word	index@(default_function_kernel)
        /*0020*/ 	.word	0x00000000
.L_5:


//--------------------- .nv.compat                --------------------------
	.section	.nv.compat,"",@"SHT_CUDA_COMPAT_INFO"
	.align	4
        /*0000*/ 	.byte	0x02, 0x09, 0x00, 0x00, 0x02, 0x02, 0x01, 0x00, 0x02, 0x05, 0x05, 0x00, 0x03, 0x07, 0x01, 0x01
        /*0010*/ 	.byte	0x02, 0x03, 0x00, 0x00, 0x02, 0x06, 0x01, 0x00, 0x04, 0x0b, 0x08, 0x00, 0x09, 0x00, 0x00, 0x00
        /*0020*/ 	.byte	0x00, 0x00, 0x00, 0x00


//--------------------- .nv.info.default_function_kernel --------------------------
	.section	.nv.info.default_function_kernel,"",@"SHT_CUDA_INFO"
	.sectionflags	@""
	.align	4


	//----- nvinfo : EIATTR_CUDA_API_VERSION
	.align		4
        /*0000*/ 	.byte	0x04, 0x37
        /*0002*/ 	.short	(.L_7 - .L_6)
.L_6:
        /*0004*/ 	.word	0x00000082


	//----- nvinfo : EIATTR_KPARAM_INFO
	.align		4
.L_7:
        /*0008*/ 	.byte	0x04, 0x17
        /*000a*/ 	.short	(.L_9 - .L_8)
.L_8:
        /*000c*/ 	.word	0x00000000
        /*0010*/ 	.short	0x0001
        /*0012*/ 	.short	0x0008
        /*0014*/ 	.byte	0x00, 0xf5, 0x21, 0x00


	//----- nvinfo : EIATTR_KPARAM_INFO
	.align		4
.L_9:
        /*0018*/ 	.byte	0x04, 0x17
        /*001a*/ 	.short	(.L_11 - .L_10)
.L_10:
        /*001c*/ 	.word	0x00000000
        /*0020*/ 	.short	0x0000
        /*0022*/ 	.short	0x0000
        /*0024*/ 	.byte	0x00, 0xf5, 0x21, 0x00


	//----- nvinfo : EIATTR_SPARSE_MMA_MASK
	.align		4
.L_11:
        /*0028*/ 	.byte	0x03, 0x50
        /*002a*/ 	.short	0x0000


	//----- nvinfo : EIATTR_MAXREG_COUNT
	.align		4
        /*002c*/ 	.byte	0x03, 0x1b
        /*002e*/ 	.short	0x00ff


	//----- nvinfo : EIATTR_MERCURY_ISA_VERSION
	.align		4
        /*0030*/ 	.byte	0x03, 0x5f
        /*0032*/ 	.short	0x0101


	//----- nvinfo : EIATTR_VRC_CTA_INIT_COUNT
	.align		4
        /*0034*/ 	.byte	0x02, 0x4a
	.zero		1
	.zero		1


	//----- nvinfo : EIATTR_EXIT_INSTR_OFFSETS
	.align		4
        /*0038*/ 	.byte	0x04, 0x1c
        /*003a*/ 	.short	(.L_13 - .L_12)


	//   ....[0]....
.L_12:
        /*003c*/ 	.word	0x00000210


	//   ....[1]....
        /*0040*/ 	.word	0x00000380


	//----- nvinfo : EIATTR_MAX_THREADS
	.align		4
.L_13:
        /*0044*/ 	.byte	0x04, 0x05
        /*0046*/ 	.short	(.L_15 - .L_14)
.L_14:
        /*0048*/ 	.word	0x00000040
        /*004c*/ 	.word	0x00000001
        /*0050*/ 	.word	0x00000001


	//----- nvinfo : EIATTR_CRS_STACK_SIZE
	.align		4
.L_15:
        /*0054*/ 	.byte	0x04, 0x1e
        /*0056*/ 	.short	(.L_17 - .L_16)
.L_16:
        /*0058*/ 	.word	0x00000000


	//----- nvinfo : EIATTR_CBANK_PARAM_SIZE
	.align		4
.L_17:
        /*005c*/ 	.byte	0x03, 0x19
        /*005e*/ 	.short	0x0010


	//----- nvinfo : EIATTR_PARAM_CBANK
	.align		4
        /*0060*/ 	.byte	0x04, 0x0a
        /*0062*/ 	.short	(.L_19 - .L_18)
	.align		4
.L_18:
        /*0064*/ 	.word	index@(.nv.constant0.default_function_kernel)
        /*0068*/ 	.short	0x0380
        /*006a*/ 	.short	0x0010


	//----- nvinfo : EIATTR_SW_WAR
	.align		4
.L_19:
        /*006c*/ 	.byte	0x04, 0x36
        /*006e*/ 	.short	(.L_21 - .L_20)
.L_20:
        /*0070*/ 	.word	0x00000008
.L_21:


//--------------------- .nv.callgraph             --------------------------
	.section	.nv.callgraph,"",@"SHT_CUDA_CALLGRAPH"
	.align	4
	.sectionentsize	8
	.align		4
        /*0000*/ 	.word	0x00000000
	.align		4
        /*0004*/ 	.word	0xffffffff
	.align		4
        /*0008*/ 	.word	0x00000000
	.align		4
        /*000c*/ 	.word	0xfffffffe
	.align		4
        /*0010*/ 	.word	0x00000000
	.align		4
        /*0014*/ 	.word	0xfffffffd
	.align		4
        /*0018*/ 	.word	0x00000000
	.align		4
        /*001c*/ 	.word	0xfffffffc


//--------------------- .text.default_function_kernel --------------------------
	.section	.text.default_function_kernel,"ax",@progbits
	.align	128
        .global         default_function_kernel
        .type           default_function_kernel,@function
        .size           default_function_kernel,(.L_x_5 - default_function_kernel)
        .other          default_function_kernel,@"STO_CUDA_ENTRY STV_DEFAULT"
default_function_kernel:
.text.default_function_kernel:
[----:B------:R-:W-:Y:S01]  /*0000*/  LDC R1, c[0x0][0x37c] ;  /* 0x0000df00ff017b82 */ /* 0x000fe20000000800 */
[----:B------:R-:W0:Y:S07]  /*0010*/  S2R R11, SR_TID.X ;  /* 0x00000000000b7919 */ /* 0x000e2e0000002100 */
[----:B------:R-:W1:Y:S01]  /*0020*/  LDC.64 R2, c[0x0][0x380] ;  /* 0x0000e000ff027b82 */ /* 0x000e620000000a00 */
[----:B------:R-:W2:Y:S01]  /*0030*/  LDCU.64 UR4, c[0x0][0x358] ;  /* 0x00006b00ff0477ac */ /* 0x000ea20008000a00 */
[----:B------:R-:W-:Y:S01]  /*0040*/  IMAD.MOV.U32 R13, RZ, RZ, 0x9 ;  /* 0x00000009ff0d7424 */ /* 0x000fe200078e00ff */
[----:B------:R-:W3:Y:S01]  /*0050*/  S2R R9, SR_CTAID.X ;  /* 0x0000000000097919 */ /* 0x000ee20000002500 */
[----:B0-----:R-:W-:-:S02]  /*0060*/  SHF.R.U32.HI R0, RZ, 0x3, R11 ;  /* 0x00000003ff007819 */ /* 0x001fc4000001160b */
[----:B------:R-:W-:-:S03]  /*0070*/  LEA R5, R11, 0x2, 0x1 ;  /* 0x000000020b057811 */ /* 0x000fc600078e08ff */
[----:B------:R-:W-:Y:S01]  /*0080*/  IMAD R4, R0, 0x3, RZ ;  /* 0x0000000300047824 */ /* 0x000fe200078e02ff */
[----:B------:R-:W-:-:S03]  /*0090*/  LOP3.LUT P0, RZ, R5, 0x6, RZ, 0xc0, !PT ;  /* 0x0000000605ff7812 */ /* 0x000fc6000780c0ff */
[C---:B------:R-:W-:Y:S01]  /*00a0*/  VIADD R6, R4.reuse, 0x3 ;  /* 0x0000000304067836 */ /* 0x040fe20000000000 */
[----:B------:R-:W-:-:S04]  /*00b0*/  LOP3.LUT R0, R4, 0x7, RZ, 0xc0, !PT ;  /* 0x0000000704007812 */ /* 0x000fc800078ec0ff */
[----:B------:R-:W-:Y:S01]  /*00c0*/  ISETP.NE.AND P1, PT, R0, 0x5, PT ;  /* 0x000000050000780c */ /* 0x000fe20003f25270 */
[----:B---3--:R-:W-:Y:S01]  /*00d0*/  IMAD.SHL.U32 R0, R9, 0x40, RZ ;  /* 0x0000004009007824 */ /* 0x008fe200078e00ff */
[----:B------:R-:W-:-:S04]  /*00e0*/  LEA.HI R7, R6, 0x1, RZ, 0x1d ;  /* 0x0000000106077811 */ /* 0x000fc800078fe8ff */
[----:B------:R-:W-:Y:S02]  /*00f0*/  LOP3.LUT R5, R0, R11, RZ, 0xfc, !PT ;  /* 0x0000000b00057212 */ /* 0x000fe400078efcff */
[----:B------:R-:W-:Y:S02]  /*0100*/  SHF.R.U32.HI R0, RZ, 0x3, R6 ;  /* 0x00000003ff007819 */ /* 0x000fe40000011606 */
[----:B------:R-:W-:Y:S01]  /*0110*/  LOP3.LUT R6, R11, 0x7, RZ, 0xc0, !PT ;  /* 0x000000070b067812 */ /* 0x000fe200078ec0ff */
[----:B-1----:R-:W-:Y:S02]  /*0120*/  IMAD.WIDE.U32 R2, R5, 0x4, R2 ;  /* 0x0000000405027825 */ /* 0x002fe400078e0002 */
[----:B------:R-:W-:Y:S02]  /*0130*/  @!P1 IADD3 R7, PT, PT, R0, RZ, RZ ;  /* 0x000000ff00079210 */ /* 0x000fe40007ffe0ff */
[----:B------:R-:W-:Y:S01]  /*0140*/  SHF.R.U32.HI R0, RZ, 0x3, R4 ;  /* 0x00000003ff007819 */ /* 0x000fe20000011604 */
[----:B------:R-:W-:-:S02]  /*0150*/  IMAD R4, R6, R13, 0x9 ;  /* 0x0000000906047424 */ /* 0x000fc400078e020d */
[----:B------:R-:W-:Y:S02]  /*0160*/  IMAD R6, R6, 0x12, RZ ;  /* 0x0000001206067824 */ /* 0x000fe400078e02ff */
[----:B------:R-:W-:Y:S01]  /*0170*/  IMAD.IADD R12, R7, 0x1, -R0 ;  /* 0x00000001070c7824 */ /* 0x000fe200078e0a00 */
[----:B------:R-:W-:Y:S01]  /*0180*/  SHF.R.U32.HI R5, RZ, 0x2, R4 ;  /* 0x00000002ff057819 */ /* 0x000fe20000011604 */
[----:B------:R-:W-:Y:S01]  /*0190*/  IMAD.MOV.U32 R11, RZ, RZ, -0x800003 ;  /* 0xff7ffffdff0b7424 */ /* 0x000fe200078e00ff */
[----:B------:R-:W-:Y:S02]  /*01a0*/  LEA.HI R7, R4, 0x1, RZ, 0x1e ;  /* 0x0000000104077811 */ /* 0x000fe400078ff0ff */
[----:B------:R-:W-:Y:S01]  /*01b0*/  ISETP.GT.AND P1, PT, R12, RZ, PT ;  /* 0x000000ff0c00720c */ /* 0x000fe20003f24270 */
[----:B------:R-:W-:Y:S01]  /*01c0*/  @!P0 IMAD.MOV R7, RZ, RZ, R5 ;  /* 0x000000ffff078224 */ /* 0x000fe200078e0205 */
[----:B------:R-:W-:Y:S01]  /*01d0*/  SHF.R.U32.HI R6, RZ, 0x3, R6 ;  /* 0x00000003ff067819 */ /* 0x000fe20000011606 */
[----:B--2---:R0:W-:Y:S04]  /*01e0*/  STG.E desc[UR4][R2.64], R11 ;  /* 0x0000000b02007986 */ /* 0x0041e8000c101904 */
[----:B------:R-:W-:-:S02]  /*01f0*/  IMAD R8, R9, 0x36, R6 ;  /* 0x0000003609087824 */ /* 0x000fc400078e0206 */
[----:B------:R-:W-:-:S04]  /*0200*/  IMAD.IADD R15, R7, 0x1, -R6 ;  /* 0x00000001070f7824 */ /* 0x000fc800078e0a06 */
[----:B------:R-:W-:Y:S05]  /*0210*/  @!P1 EXIT ;  /* 0x000000000000994d */ /* 0x000fea0003800000 */
[----:B------:R-:W-:Y:S02]  /*0220*/  HFMA2 R9, -RZ, RZ, 0, 0 ;  /* 0x00000000ff097431 */ /* 0x000fe400000001ff */
[----:B0-----:R-:W-:-:S07]  /*0230*/  IMAD.MOV.U32 R11, RZ, RZ, -0x800003 ;  /* 0xff7ffffdff0b7424 */ /* 0x001fce00078e00ff */
.L_x_3:
[----:B------:R-:W-:Y:S01]  /*0240*/  ISETP.GT.AND P1, PT, R15, RZ, PT ;  /* 0x000000ff0f00720c */ /* 0x000fe20003f24270 */
[----:B------:R-:W-:Y:S01]  /*0250*/  IMAD.MOV.U32 R5, RZ, RZ, R9 ;  /* 0x000000ffff057224 */ /* 0x000fe200078e0009 */
[----:B------:R-:W-:Y:S01]  /*0260*/  IADD3 R9, PT, PT, R9, 0x1, RZ ;  /* 0x0000000109097810 */ /* 0x000fe20007ffe0ff */
[----:B------:R-:W-:Y:S03]  /*0270*/  BSSY.RECONVERGENT B0, `(.L_x_0) ;  /* 0x000000f000007945 */ /* 0x000fe60003800200 */
[----:B------:R-:W-:-:S07]  /*0280*/  ISETP.GE.AND P0, PT, R9, R12, PT ;  /* 0x0000000c0900720c */ /* 0x000fce0003f06270 */
[----:B-1----:R-:W-:Y:S06]  /*0290*/  @!P1 BRA `(.L_x_1) ;  /* 0x0000000000309947 */ /* 0x002fec0003800000 */
[----:B------:R-:W0:Y:S01]  /*02a0*/  LDC.64 R6, c[0x0][0x388] ;  /* 0x0000e200ff067b82 */ /* 0x000e220000000a00 */
[----:B------:R-:W-:Y:S02]  /*02b0*/  IMAD.IADD R5, R0, 0x1, R5 ;  /* 0x0000000100057824 */ /* 0x000fe400078e0205 */
[----:B------:R-:W-:Y:S02]  /*02c0*/  IMAD.MOV.U32 R10, RZ, RZ, RZ ;  /* 0x000000ffff0a7224 */ /* 0x000fe400078e00ff */
[----:B------:R-:W-:-:S07]  /*02d0*/  IMAD R13, R5, 0x12, R8 ;  /* 0x00000012050d7824 */ /* 0x000fce00078e0208 */
.L_x_2:
[----:B0-----:R-:W-:-:S06]  /*02e0*/  IMAD.WIDE.U32 R4, R13, 0x4, R6 ;  /* 0x000000040d047825 */ /* 0x001fcc00078e0006 */
[----:B------:R-:W2:Y:S01]  /*02f0*/  LDG.E.CONSTANT R4, desc[UR4][R4.64] ;  /* 0x0000000404047981 */ /* 0x000ea2000c1e9900 */
[----:B------:R-:W-:Y:S01]  /*0300*/  IADD3 R10, PT, PT, R10, 0x1, RZ ;  /* 0x000000010a0a7810 */ /* 0x000fe20007ffe0ff */
[----:B------:R-:W-:-:S03]  /*0310*/  VIADD R13, R13, 0x1 ;  /* 0x000000010d0d7836 */ /* 0x000fc60000000000 */
[----:B------:R-:W-:Y:S02]  /*0320*/  ISETP.GE.AND P1, PT, R10, R15, PT ;  /* 0x0000000f0a00720c */ /* 0x000fe40003f26270 */
[----:B-12---:R-:W-:-:S05]  /*0330*/  FMNMX R11, R4, R11, !PT ;  /* 0x0000000b040b7209 */ /* 0x006fca0007800000 */
[----:B------:R1:W-:Y:S06]  /*0340*/  STG.E desc[UR4][R2.64], R11 ;  /* 0x0000000b02007986 */ /* 0x0003ec000c101904 */
[----:B------:R-:W-:Y:S05]  /*0350*/  @!P1 BRA `(.L_x_2) ;  /* 0xfffffffc00e09947 */ /* 0x000fea000383ffff */
.L_x_1:
[----:B------:R-:W-:Y:S05]  /*0360*/  BSYNC.RECONVERGENT B0 ;  /* 0x0000000000007941 */ /* 0x000fea0003800200 */
.L_x_0:
[----:B------:R-:W-:Y:S05]  /*0370*/  @!P0 BRA `(.L_x_3) ;  /* 0xfffffffc00b08947 */ /* 0x000fea000383ffff */
[----:B------:R-:W-:Y:S05]  /*0380*/  EXIT ;  /* 0x000000000000794d */ /* 0x000fea0003800000 */
.L_x_4:
[----:B------:R-:W-:-:S00]  /*0390*/  BRA `(.L_x_4) ;  /* 0xfffffffc00fc7947 */ /* 0x000fc0000383ffff */
[----:B------:R-:W-:-:S00]  /*03a0*/  NOP ;  /* 0x0000000000007918 */ /* 0x000fc00000000000 */
        /* <DEDUP_REMOVED lines=13> */
.L_x_5:


//--------------------- .nv.shared.reserved.0     --------------------------
	.section	.nv.shared.reserved.0,"aw",@nobits
	.weak		__nv_reservedSMEM_offset_0_alias
	.size		__nv_reservedSMEM_offset_0_alias, 0, 64
	.other		__nv_reservedSMEM_offset_0_alias,@"STO_CUDA_RESERVED_SHARED STV_DEFAULT"
__nv_reservedSMEM_offset_0_alias:
	.zero		0
	.zero		64


//--------------------- .nv.constant0.default_function_kernel --------------------------
	.section	.nv.constant0.default_function_kernel,"a",@progbits
	.sectionflags	@""
	.align	4
.nv.constant0.default_function_kernel:
	.zero		912


//--------------------- SYMBOLS --------------------------

	.type		.nv.reservedSmem.offset0,@object
	.size		.nv.reservedSmem.offset0,0x4
